//
// Generated by NVIDIA NVVM Compiler
//
// Compiler Build ID: CL-36424714
// Cuda compilation tools, release 13.0, V13.0.88
// Based on NVVM 20.0.0
//

.version 9.0
.target sm_100
.address_size 64

	// .globl	_Z15smem_scope_testPi
// _ZZ15smem_scope_testPiE4smem has been demoted

.visible .entry _Z15smem_scope_testPi(
	.param .u64 .ptr .align 1 _Z15smem_scope_testPi_param_0
)
{
	.reg .pred 	%p<2>;
	.reg .b32 	%r<8>;
	.reg .b64 	%rd<5>;
	// demoted variable
	.shared .align 4 .u32 _ZZ15smem_scope_testPiE4smem;
	ld.param.u64 	%rd1, [_Z15smem_scope_testPi_param_0];
	mov.u32 	%r1, %tid.x;
	setp.ne.s32 	%p1, %r1, 0;
	@%p1 bra 	$L__BB0_2;
	mov.u32 	%r2, %ctaid.x;
	mul.lo.s32 	%r3, %r2, 100;
	st.shared.u32 	[_ZZ15smem_scope_testPiE4smem], %r3;
$L__BB0_2:
	cvta.to.global.u64 	%rd2, %rd1;
	bar.sync 	0;
	mov.u32 	%r4, %ctaid.x;
	mov.u32 	%r5, %ntid.x;
	mad.lo.s32 	%r6, %r4, %r5, %r1;
	ld.shared.u32 	%r7, [_ZZ15smem_scope_testPiE4smem];
	mul.wide.s32 	%rd3, %r6, 4;
	add.s64 	%rd4, %rd2, %rd3;
	st.global.u32 	[%rd4], %r7;
	ret;

}


// ===== COMPILED SASS (sm_100) =====

	.target	sm_100

	.elftype	@"ET_EXEC"


//--------------------- .note.nv.tkinfo           --------------------------
	.section	.note.nv.tkinfo,"",@"SHT_NOTE"
	.sectionflags	@"SHF_NOTE_NV_TKINFO"
	.tkinfo
        /*0018*/ 	.word	0x00000002
        /*0030*/ 	.string	""
        /*0030*/ 	.string	"ptxas"
        /*0030*/ 	.string	"Cuda compilation tools, release 13.0, V13.0.88"
        /*0030*/ 	.string	"Build cuda_13.0.r13.0/compiler.36424714_0"
        /*0030*/ 	.string	"-arch sm_100 -m 64 "



//--------------------- .note.nv.cuinfo           --------------------------
	.section	.note.nv.cuinfo,"",@"SHT_NOTE"
	.sectionflags	@"SHF_NOTE_NV_CUINFO"
        /*0018*/ 	.short	0x0002
        /*001a*/ 	.short	0x0064
        /*001c*/ 	.short	0x0082
	.zero		2


//--------------------- .nv.info                  --------------------------
	.section	.nv.info,"",@"SHT_CUDA_INFO"
	.align	4


	//----- nvinfo : EIATTR_REGCOUNT
	.align		4
        /*0000*/ 	.byte	0x04, 0x2f
        /*0002*/ 	.short	(.L_1 - .L_0)
	.align		4
.L_0:
        /*0004*/ 	.word	index@(_Z15smem_scope_testPi)
        /*0008*/ 	.word	0x0000000a


	//----- nvinfo : EIATTR_FRAME_SIZE
	.align		4
.L_1:
        /*000c*/ 	.byte	0x04, 0x11
        /*000e*/ 	.short	(.L_3 - .L_2)
	.align		4
.L_2:
        /*0010*/ 	.word	index@(_Z15smem_scope_testPi)
        /*0014*/ 	.word	0x00000000


	//----- nvinfo : EIATTR_MIN_STACK_SIZE
	.align		4
.L_3:
        /*0018*/ 	.byte	0x04, 0x12
        /*001a*/ 	.short	(.L_5 - .L_4)
	.align		4
.L_4:
        /*001c*/ 	.word	index@(_Z15smem_scope_testPi)
        /*0020*/ 	.word	0x00000000
.L_5:


//--------------------- .nv.compat                --------------------------
	.section	.nv.compat,"",@"SHT_CUDA_COMPAT_INFO"
	.align	4
        /*0000*/ 	.byte	0x02, 0x09, 0x00, 0x00, 0x02, 0x02, 0x01, 0x00, 0x02, 0x05, 0x05, 0x00, 0x03, 0x07, 0x01, 0x01
        /*0010*/ 	.byte	0x02, 0x03, 0x00, 0x00, 0x02, 0x06, 0x01, 0x00, 0x04, 0x0b, 0x08, 0x00, 0x09, 0x00, 0x00, 0x00
        /*0020*/ 	.byte	0x00, 0x00, 0x00, 0x00


//--------------------- .nv.info._Z15smem_scope_testPi --------------------------
	.section	.nv.info._Z15smem_scope_testPi,"",@"SHT_CUDA_INFO"
	.sectionflags	@""
	.align	4


	//----- nvinfo : EIATTR_CUDA_API_VERSION
	.align		4
        /*0000*/ 	.byte	0x04, 0x37
        /*0002*/ 	.short	(.L_7 - .L_6)
.L_6:
        /*0004*/ 	.word	0x00000082


	//----- nvinfo : EIATTR_KPARAM_INFO
	.align		4
.L_7:
        /*0008*/ 	.byte	0x04, 0x17
        /*000a*/ 	.short	(.L_9 - .L_8)
.L_8:
        /*000c*/ 	.word	0x00000000
        /*0010*/ 	.short	0x0000
        /*0012*/ 	.short	0x0000
        /*0014*/ 	.byte	0x00, 0xf5, 0x21, 0x00


	//----- nvinfo : EIATTR_SPARSE_MMA_MASK
	.align		4
.L_9:
        /*0018*/ 	.byte	0x03, 0x50
        /*001a*/ 	.short	0x0000


	//----- nvinfo : EIATTR_MAXREG_COUNT
	.align		4
        /*001c*/ 	.byte	0x03, 0x1b
        /*001e*/ 	.short	0x00ff


	//----- nvinfo : EIATTR_NUM_BARRIERS
	.align		4
        /*0020*/ 	.byte	0x02, 0x4c
        /*0022*/ 	.byte	0x01
	.zero		1


	//----- nvinfo : EIATTR_MERCURY_ISA_VERSION
	.align		4
        /*0024*/ 	.byte	0x03, 0x5f
        /*0026*/ 	.short	0x0101


	//----- nvinfo : EIATTR_VRC_CTA_INIT_COUNT
	.align		4
        /*0028*/ 	.byte	0x02, 0x4a
	.zero		1
	.zero		1


	//----- nvinfo : EIATTR_EXIT_INSTR_OFFSETS
	.align		4
        /*002c*/ 	.byte	0x04, 0x1c
        /*002e*/ 	.short	(.L_11 - .L_10)


	//   ....[0]....
.L_10:
        /*0030*/ 	.word	0x00000110


	//----- nvinfo : EIATTR_CBANK_PARAM_SIZE
	.align		4
.L_11:
        /*0034*/ 	.byte	0x03, 0x19
        /*0036*/ 	.short	0x0008


	//----- nvinfo : EIATTR_PARAM_CBANK
	.align		4
        /*0038*/ 	.byte	0x04, 0x0a
        /*003a*/ 	.short	(.L_13 - .L_12)
	.align		4
.L_12:
        /*003c*/ 	.word	index@(.nv.constant0._Z15smem_scope_testPi)
        /*0040*/ 	.short	0x0380
        /*0042*/ 	.short	0x0008


	//----- nvinfo : EIATTR_SW_WAR
	.align		4
.L_13:
        /*0044*/ 	.byte	0x04, 0x36
        /*0046*/ 	.short	(.L_15 - .L_14)
.L_14:
        /*0048*/ 	.word	0x00000008
.L_15:


//--------------------- .nv.callgraph             --------------------------
	.section	.nv.callgraph,"",@"SHT_CUDA_CALLGRAPH"
	.align	4
	.sectionentsize	8
	.align		4
        /*0000*/ 	.word	0x00000000
	.align		4
        /*0004*/ 	.word	0xffffffff
	.align		4
        /*0008*/ 	.word	0x00000000
	.align		4
        /*000c*/ 	.word	0xfffffffe
	.align		4
        /*0010*/ 	.word	0x00000000
	.align		4
        /*0014*/ 	.word	0xfffffffd
	.align		4
        /*0018*/ 	.word	0x00000000
	.align		4
        /*001c*/ 	.word	0xfffffffc


//--------------------- .text._Z15smem_scope_testPi --------------------------
	.section	.text._Z15smem_scope_testPi,"ax",@progbits
	.align	128
        .global         _Z15smem_scope_testPi
        .type           _Z15smem_scope_testPi,@function
        .size           _Z15smem_scope_testPi,(.L_x_1 - _Z15smem_scope_testPi)
        .other          _Z15smem_scope_testPi,@"STO_CUDA_ENTRY STV_DEFAULT"
_Z15smem_scope_testPi:
.text._Z15smem_scope_testPi:
[----:B------:R-:W-:Y:S01]  /*0000*/  LDC R1, c[0x0][0x37c] ;  /* 0x0000df00ff017b82 */ /* 0x000fe20000000800 */
[----:B------:R-:W0:Y:S07]  /*0010*/  S2R R5, SR_TID.X ;  /* 0x0000000000057919 */ /* 0x000e2e0000002100 */
[----:B------:R-:W1:Y:S01]  /*0020*/  S2UR UR5, SR_CgaCtaId ;  /* 0x00000000000579c3 */ /* 0x000e620000008800 */
[----:B------:R-:W-:Y:S01]  /*0030*/  UMOV UR4, 0x400 ;  /* 0x0000040000047882 */ /* 0x000fe20000000000 */
[----:B------:R-:W2:Y:S01]  /*0040*/  LDCU UR6, c[0x0][0x360] ;  /* 0x00006c00ff0677ac */ /* 0x000ea20008000800 */
[----:B------:R-:W2:Y:S05]  /*0050*/  S2R R4, SR_CTAID.X ;  /* 0x0000000000047919 */ /* 0x000eaa0000002500 */
[----:B------:R-:W3:Y:S01]  /*0060*/  LDC.64 R2, c[0x0][0x380] ;  /* 0x0000e000ff027b82 */ /* 0x000ee20000000a00 */
[----:B-1----:R-:W-:Y:S01]  /*0070*/  ULEA UR4, UR5, UR4, 0x18 ;  /* 0x0000000405047291 */ /* 0x002fe2000f8ec0ff */
[----:B0-----:R-:W-:Y:S01]  /*0080*/  ISETP.NE.AND P0, PT, R5, RZ, PT ;  /* 0x000000ff0500720c */ /* 0x001fe20003f05270 */
[----:B--2---:R-:W-:-:S04]  /*0090*/  IMAD R5, R4, UR6, R5 ;  /* 0x0000000604057c24 */ /* 0x004fc8000f8e0205 */
[----:B---3--:R-:W-:-:S08]  /*00a0*/  IMAD.WIDE R2, R5, 0x4, R2 ;  /* 0x0000000405027825 */ /* 0x008fd000078e0202 */
[----:B------:R-:W-:-:S05]  /*00b0*/  @!P0 IMAD R0, R4, 0x64, RZ ;  /* 0x0000006404008824 */ /* 0x000fca00078e02ff */
[----:B------:R-:W-:Y:S01]  /*00c0*/  @!P0 STS [UR4], R0 ;  /* 0x00000000ff008988 */ /* 0x000fe20008000804 */
[----:B------:R-:W-:Y:S06]  /*00d0*/  BAR.SYNC.DEFER_BLOCKING 0x0 ;  /* 0x0000000000007b1d */ /* 0x000fec0000010000 */
[----:B------:R-:W0:Y:S01]  /*00e0*/  LDS R7, [UR4] ;  /* 0x00000004ff077984 */ /* 0x000e220008000800 */
[----:B------:R-:W0:Y:S03]  /*00f0*/  LDCU.64 UR4, c[0x0][0x358] ;  /* 0x00006b00ff0477ac */ /* 0x000e260008000a00 */
[----:B0-----:R-:W-:Y:S01]  /*0100*/  STG.E desc[UR4][R2.64], R7 ;  /* 0x0000000702007986 */ /* 0x001fe2000c101904 */
[----:B------:R-:W-:Y:S05]  /*0110*/  EXIT ;  /* 0x000000000000794d */ /* 0x000fea0003800000 */
.L_x_0:
[----:B------:R-:W-:-:S00]  /*0120*/  BRA `(.L_x_0) ;  /* 0xfffffffc00fc7947 */ /* 0x000fc0000383ffff */
[----:B------:R-:W-:-:S00]  /*0130*/  NOP ;  /* 0x0000000000007918 */ /* 0x000fc00000000000 */
        /* <DEDUP_REMOVED lines=12> */
.L_x_1:


//--------------------- .nv.shared._Z15smem_scope_testPi --------------------------
	.section	.nv.shared._Z15smem_scope_testPi,"aw",@nobits
	.sectionflags	@""
	.align	4
.nv.shared._Z15smem_scope_testPi:
	.zero		1028


//--------------------- .nv.shared.reserved.0     --------------------------
	.section	.nv.shared.reserved.0,"aw",@nobits
	.weak		__nv_reservedSMEM_offset_0_alias
	.size		__nv_reservedSMEM_offset_0_alias, 0, 64
	.other		__nv_reservedSMEM_offset_0_alias,@"STO_CUDA_RESERVED_SHARED STV_DEFAULT"
__nv_reservedSMEM_offset_0_alias:
	.zero		0
	.zero		64


//--------------------- .nv.constant0._Z15smem_scope_testPi --------------------------
	.section	.nv.constant0._Z15smem_scope_testPi,"a",@progbits
	.sectionflags	@""
	.align	4
.nv.constant0._Z15smem_scope_testPi:
	.zero		904


//--------------------- SYMBOLS --------------------------

	.type		.nv.reservedSmem.offset0,@object
	.size		.nv.reservedSmem.offset0,0x4
	.type		.nv.reservedSmem.cap,@object
	.size		.nv.reservedSmem.cap,0x4
